//
// Generated by NVIDIA NVVM Compiler
//
// Compiler Build ID: CL-36424714
// Cuda compilation tools, release 13.0, V13.0.88
// Based on NVVM 20.0.0
//

.version 9.0
.target sm_100
.address_size 64

	// .globl	_Z13conv2d_kernelPfS_S_iii

.visible .entry _Z13conv2d_kernelPfS_S_iii(
	.param .u64 .ptr .align 1 _Z13conv2d_kernelPfS_S_iii_param_0,
	.param .u64 .ptr .align 1 _Z13conv2d_kernelPfS_S_iii_param_1,
	.param .u64 .ptr .align 1 _Z13conv2d_kernelPfS_S_iii_param_2,
	.param .u32 _Z13conv2d_kernelPfS_S_iii_param_3,
	.param .u32 _Z13conv2d_kernelPfS_S_iii_param_4,
	.param .u32 _Z13conv2d_kernelPfS_S_iii_param_5
)
{
	.reg .pred 	%p<94>;
	.reg .b32 	%r<84>;
	.reg .b32 	%f<99>;
	.reg .b64 	%rd<25>;

	ld.param.u64 	%rd10, [_Z13conv2d_kernelPfS_S_iii_param_0];
	ld.param.u64 	%rd11, [_Z13conv2d_kernelPfS_S_iii_param_1];
	ld.param.u64 	%rd9, [_Z13conv2d_kernelPfS_S_iii_param_2];
	ld.param.u32 	%r37, [_Z13conv2d_kernelPfS_S_iii_param_3];
	ld.param.u32 	%r38, [_Z13conv2d_kernelPfS_S_iii_param_4];
	ld.param.u32 	%r39, [_Z13conv2d_kernelPfS_S_iii_param_5];
	cvta.to.global.u64 	%rd1, %rd11;
	cvta.to.global.u64 	%rd2, %rd10;
	mov.u32 	%r40, %ctaid.y;
	mov.u32 	%r41, %ntid.y;
	mov.u32 	%r42, %tid.y;
	mad.lo.s32 	%r1, %r40, %r41, %r42;
	mov.u32 	%r43, %ctaid.x;
	mov.u32 	%r44, %ntid.x;
	mov.u32 	%r45, %tid.x;
	mad.lo.s32 	%r2, %r43, %r44, %r45;
	setp.ge.s32 	%p2, %r1, %r37;
	setp.ge.s32 	%p3, %r2, %r38;
	or.pred  	%p4, %p2, %p3;
	@%p4 bra 	$L__BB0_46;
	shr.u32 	%r46, %r39, 31;
	add.s32 	%r47, %r39, %r46;
	shr.s32 	%r3, %r47, 1;
	neg.s32 	%r4, %r3;
	setp.lt.s32 	%p5, %r39, -1;
	mov.f32 	%f97, 0f00000000;
	@%p5 bra 	$L__BB0_45;
	abs.s32 	%r5, %r3;
	add.s32 	%r6, %r3, %r5;
	add.s32 	%r48, %r6, 1;
	and.b32  	%r7, %r48, 7;
	mov.f32 	%f97, 0f00000000;
	mov.u32 	%r75, %r4;
$L__BB0_3:
	mov.u32 	%r8, %r75;
	setp.lt.u32 	%p6, %r6, 7;
	add.s32 	%r49, %r8, %r1;
	setp.gt.s32 	%p7, %r49, -1;
	setp.lt.s32 	%p8, %r49, %r37;
	and.pred  	%p1, %p7, %p8;
	add.s32 	%r50, %r8, %r3;
	mul.lo.s32 	%r10, %r49, %r38;
	mul.lo.s32 	%r76, %r50, %r39;
	add.s32 	%r12, %r76, %r3;
	mov.u32 	%r82, %r4;
	@%p6 bra 	$L__BB0_23;
	add.s32 	%r51, %r6, 1;
	and.b32  	%r52, %r51, -8;
	neg.s32 	%r79, %r52;
	sub.s32 	%r80, 3, %r3;
	sub.s32 	%r78, %r2, %r3;
	add.s32 	%r77, %r78, %r10;
$L__BB0_5:
	.pragma "nounroll";
	setp.gt.s32 	%p9, %r78, -1;
	setp.lt.s32 	%p10, %r78, %r37;
	and.pred  	%p11, %p9, %p10;
	and.pred  	%p12, %p1, %p11;
	mul.wide.s32 	%rd12, %r77, 4;
	add.s64 	%rd3, %rd2, %rd12;
	mul.wide.s32 	%rd13, %r76, 4;
	add.s64 	%rd4, %rd1, %rd13;
	not.pred 	%p13, %p12;
	@%p13 bra 	$L__BB0_7;
	ld.global.f32 	%f43, [%rd3];
	ld.global.f32 	%f44, [%rd4];
	fma.rn.f32 	%f97, %f43, %f44, %f97;
$L__BB0_7:
	add.s32 	%r53, %r78, 1;
	setp.gt.s32 	%p14, %r53, -1;
	setp.lt.s32 	%p15, %r53, %r37;
	and.pred  	%p16, %p14, %p15;
	and.pred  	%p17, %p1, %p16;
	not.pred 	%p18, %p17;
	@%p18 bra 	$L__BB0_9;
	ld.global.f32 	%f45, [%rd3+4];
	ld.global.f32 	%f46, [%rd4+4];
	fma.rn.f32 	%f97, %f45, %f46, %f97;
$L__BB0_9:
	add.s32 	%r54, %r78, 2;
	setp.gt.s32 	%p19, %r54, -1;
	setp.lt.s32 	%p20, %r54, %r37;
	and.pred  	%p21, %p19, %p20;
	and.pred  	%p22, %p1, %p21;
	not.pred 	%p23, %p22;
	@%p23 bra 	$L__BB0_11;
	ld.global.f32 	%f47, [%rd3+8];
	ld.global.f32 	%f48, [%rd4+8];
	fma.rn.f32 	%f97, %f47, %f48, %f97;
$L__BB0_11:
	add.s32 	%r55, %r78, 3;
	setp.gt.s32 	%p24, %r55, -1;
	setp.lt.s32 	%p25, %r55, %r37;
	and.pred  	%p26, %p24, %p25;
	and.pred  	%p27, %p1, %p26;
	not.pred 	%p28, %p27;
	@%p28 bra 	$L__BB0_13;
	ld.global.f32 	%f49, [%rd3+12];
	ld.global.f32 	%f50, [%rd4+12];
	fma.rn.f32 	%f97, %f49, %f50, %f97;
$L__BB0_13:
	add.s32 	%r56, %r78, 4;
	setp.gt.s32 	%p29, %r56, -1;
	setp.lt.s32 	%p30, %r56, %r37;
	and.pred  	%p31, %p29, %p30;
	and.pred  	%p32, %p1, %p31;
	not.pred 	%p33, %p32;
	@%p33 bra 	$L__BB0_15;
	ld.global.f32 	%f51, [%rd3+16];
	ld.global.f32 	%f52, [%rd4+16];
	fma.rn.f32 	%f97, %f51, %f52, %f97;
$L__BB0_15:
	add.s32 	%r57, %r78, 5;
	setp.gt.s32 	%p34, %r57, -1;
	setp.lt.s32 	%p35, %r57, %r37;
	and.pred  	%p36, %p34, %p35;
	and.pred  	%p37, %p1, %p36;
	not.pred 	%p38, %p37;
	@%p38 bra 	$L__BB0_17;
	ld.global.f32 	%f53, [%rd3+20];
	ld.global.f32 	%f54, [%rd4+20];
	fma.rn.f32 	%f97, %f53, %f54, %f97;
$L__BB0_17:
	add.s32 	%r58, %r78, 6;
	setp.gt.s32 	%p39, %r58, -1;
	setp.lt.s32 	%p40, %r58, %r37;
	and.pred  	%p41, %p39, %p40;
	and.pred  	%p42, %p1, %p41;
	not.pred 	%p43, %p42;
	@%p43 bra 	$L__BB0_19;
	ld.global.f32 	%f55, [%rd3+24];
	ld.global.f32 	%f56, [%rd4+24];
	fma.rn.f32 	%f97, %f55, %f56, %f97;
$L__BB0_19:
	add.s32 	%r59, %r78, 7;
	setp.gt.s32 	%p44, %r59, -1;
	setp.lt.s32 	%p45, %r59, %r37;
	and.pred  	%p46, %p44, %p45;
	and.pred  	%p47, %p1, %p46;
	not.pred 	%p48, %p47;
	@%p48 bra 	$L__BB0_21;
	ld.global.f32 	%f57, [%rd3+28];
	ld.global.f32 	%f58, [%rd4+28];
	fma.rn.f32 	%f97, %f57, %f58, %f97;
$L__BB0_21:
	add.s32 	%r80, %r80, 8;
	add.s32 	%r79, %r79, 8;
	add.s32 	%r78, %r78, 8;
	add.s32 	%r77, %r77, 8;
	add.s32 	%r76, %r76, 8;
	setp.ne.s32 	%p49, %r79, 0;
	@%p49 bra 	$L__BB0_5;
	add.s32 	%r82, %r80, -3;
$L__BB0_23:
	setp.eq.s32 	%p50, %r7, 0;
	@%p50 bra 	$L__BB0_44;
	add.s32 	%r60, %r7, -1;
	setp.lt.u32 	%p51, %r60, 3;
	@%p51 bra 	$L__BB0_34;
	add.s32 	%r29, %r82, %r2;
	setp.gt.s32 	%p52, %r29, -1;
	setp.lt.s32 	%p53, %r29, %r37;
	and.pred  	%p54, %p52, %p53;
	and.pred  	%p56, %p1, %p54;
	add.s32 	%r61, %r29, %r10;
	mul.wide.s32 	%rd14, %r61, 4;
	add.s64 	%rd5, %rd2, %rd14;
	add.s32 	%r62, %r12, %r82;
	mul.wide.s32 	%rd15, %r62, 4;
	add.s64 	%rd6, %rd1, %rd15;
	not.pred 	%p57, %p56;
	@%p57 bra 	$L__BB0_27;
	ld.global.f32 	%f60, [%rd5];
	ld.global.f32 	%f61, [%rd6];
	fma.rn.f32 	%f97, %f60, %f61, %f97;
$L__BB0_27:
	add.s32 	%r63, %r29, 1;
	setp.gt.s32 	%p58, %r63, -1;
	setp.lt.s32 	%p59, %r63, %r37;
	and.pred  	%p60, %p58, %p59;
	and.pred  	%p61, %p1, %p60;
	not.pred 	%p62, %p61;
	@%p62 bra 	$L__BB0_29;
	ld.global.f32 	%f62, [%rd5+4];
	ld.global.f32 	%f63, [%rd6+4];
	fma.rn.f32 	%f97, %f62, %f63, %f97;
$L__BB0_29:
	add.s32 	%r64, %r29, 2;
	setp.gt.s32 	%p63, %r64, -1;
	setp.lt.s32 	%p64, %r64, %r37;
	and.pred  	%p65, %p63, %p64;
	and.pred  	%p66, %p1, %p65;
	not.pred 	%p67, %p66;
	@%p67 bra 	$L__BB0_31;
	ld.global.f32 	%f64, [%rd5+8];
	ld.global.f32 	%f65, [%rd6+8];
	fma.rn.f32 	%f97, %f64, %f65, %f97;
$L__BB0_31:
	add.s32 	%r65, %r29, 3;
	setp.gt.s32 	%p68, %r65, -1;
	setp.lt.s32 	%p69, %r65, %r37;
	and.pred  	%p70, %p68, %p69;
	and.pred  	%p71, %p1, %p70;
	not.pred 	%p72, %p71;
	@%p72 bra 	$L__BB0_33;
	ld.global.f32 	%f66, [%rd5+12];
	ld.global.f32 	%f67, [%rd6+12];
	fma.rn.f32 	%f97, %f66, %f67, %f97;
$L__BB0_33:
	add.s32 	%r82, %r82, 4;
$L__BB0_34:
	add.s32 	%r67, %r6, 1;
	and.b32  	%r66, %r67, 3;
	setp.eq.s32 	%p73, %r66, 0;
	@%p73 bra 	$L__BB0_44;
	setp.eq.s32 	%p74, %r66, 1;
	@%p74 bra 	$L__BB0_41;
	add.s32 	%r32, %r82, %r2;
	setp.gt.s32 	%p75, %r32, -1;
	setp.lt.s32 	%p76, %r32, %r37;
	and.pred  	%p77, %p75, %p76;
	and.pred  	%p79, %p1, %p77;
	add.s32 	%r68, %r32, %r10;
	mul.wide.s32 	%rd16, %r68, 4;
	add.s64 	%rd7, %rd2, %rd16;
	add.s32 	%r69, %r12, %r82;
	mul.wide.s32 	%rd17, %r69, 4;
	add.s64 	%rd8, %rd1, %rd17;
	not.pred 	%p80, %p79;
	@%p80 bra 	$L__BB0_38;
	ld.global.f32 	%f69, [%rd7];
	ld.global.f32 	%f70, [%rd8];
	fma.rn.f32 	%f97, %f69, %f70, %f97;
$L__BB0_38:
	add.s32 	%r70, %r32, 1;
	setp.gt.s32 	%p81, %r70, -1;
	setp.lt.s32 	%p82, %r70, %r37;
	and.pred  	%p83, %p81, %p82;
	and.pred  	%p84, %p1, %p83;
	not.pred 	%p85, %p84;
	@%p85 bra 	$L__BB0_40;
	ld.global.f32 	%f71, [%rd7+4];
	ld.global.f32 	%f72, [%rd8+4];
	fma.rn.f32 	%f97, %f71, %f72, %f97;
$L__BB0_40:
	add.s32 	%r82, %r82, 2;
$L__BB0_41:
	and.b32  	%r71, %r6, 1;
	setp.eq.b32 	%p86, %r71, 1;
	@%p86 bra 	$L__BB0_44;
	add.s32 	%r35, %r82, %r2;
	setp.gt.s32 	%p87, %r35, -1;
	setp.lt.s32 	%p88, %r35, %r37;
	and.pred  	%p89, %p87, %p88;
	and.pred  	%p91, %p1, %p89;
	not.pred 	%p92, %p91;
	@%p92 bra 	$L__BB0_44;
	add.s32 	%r72, %r35, %r10;
	mul.wide.s32 	%rd18, %r72, 4;
	add.s64 	%rd19, %rd2, %rd18;
	ld.global.f32 	%f73, [%rd19];
	add.s32 	%r73, %r12, %r82;
	mul.wide.s32 	%rd20, %r73, 4;
	add.s64 	%rd21, %rd1, %rd20;
	ld.global.f32 	%f74, [%rd21];
	fma.rn.f32 	%f97, %f73, %f74, %f97;
$L__BB0_44:
	add.s32 	%r75, %r8, 1;
	setp.ne.s32 	%p93, %r8, %r5;
	@%p93 bra 	$L__BB0_3;
$L__BB0_45:
	mad.lo.s32 	%r74, %r38, %r1, %r2;
	cvta.to.global.u64 	%rd22, %rd9;
	mul.wide.s32 	%rd23, %r74, 4;
	add.s64 	%rd24, %rd22, %rd23;
	st.global.f32 	[%rd24], %f97;
$L__BB0_46:
	ret;

}


// ===== COMPILED SASS (sm_100) =====

	.target	sm_100

	.elftype	@"ET_EXEC"


//--------------------- .note.nv.tkinfo           --------------------------
	.section	.note.nv.tkinfo,"",@"SHT_NOTE"
	.sectionflags	@"SHF_NOTE_NV_TKINFO"
	.tkinfo
        /*0018*/ 	.word	0x00000002
        /*0030*/ 	.string	""
        /*0030*/ 	.string	"ptxas"
        /*0030*/ 	.string	"Cuda compilation tools, release 13.0, V13.0.88"
        /*0030*/ 	.string	"Build cuda_13.0.r13.0/compiler.36424714_0"
        /*0030*/ 	.string	"-arch sm_100 -m 64 "



//--------------------- .note.nv.cuinfo           --------------------------
	.section	.note.nv.cuinfo,"",@"SHT_NOTE"
	.sectionflags	@"SHF_NOTE_NV_CUINFO"
        /*0018*/ 	.short	0x0002
        /*001a*/ 	.short	0x0064
        /*001c*/ 	.short	0x0082
	.zero		2


//--------------------- .nv.info                  --------------------------
	.section	.nv.info,"",@"SHT_CUDA_INFO"
	.align	4


	//----- nvinfo : EIATTR_REGCOUNT
	.align		4
        /*0000*/ 	.byte	0x04, 0x2f
        /*0002*/ 	.short	(.L_1 - .L_0)
	.align		4
.L_0:
        /*0004*/ 	.word	index@(_Z13conv2d_kernelPfS_S_iii)
        /*0008*/ 	.word	0x00000020


	//----- nvinfo : EIATTR_FRAME_SIZE
	.align		4
.L_1:
        /*000c*/ 	.byte	0x04, 0x11
        /*000e*/ 	.short	(.L_3 - .L_2)
	.align		4
.L_2:
        /*0010*/ 	.word	index@(_Z13conv2d_kernelPfS_S_iii)
        /*0014*/ 	.word	0x00000000


	//----- nvinfo : EIATTR_MIN_STACK_SIZE
	.align		4
.L_3:
        /*0018*/ 	.byte	0x04, 0x12
        /*001a*/ 	.short	(.L_5 - .L_4)
	.align		4
.L_4:
        /*001c*/ 	.word	index@(_Z13conv2d_kernelPfS_S_iii)
        /*0020*/ 	.word	0x00000000
.L_5:


//--------------------- .nv.compat                --------------------------
	.section	.nv.compat,"",@"SHT_CUDA_COMPAT_INFO"
	.align	4
        /*0000*/ 	.byte	0x02, 0x09, 0x00, 0x00, 0x02, 0x02, 0x01, 0x00, 0x02, 0x05, 0x05, 0x00, 0x03, 0x07, 0x01, 0x01
        /*0010*/ 	.byte	0x02, 0x03, 0x00, 0x00, 0x02, 0x06, 0x01, 0x00, 0x04, 0x0b, 0x08, 0x00, 0x09, 0x00, 0x00, 0x00
        /*0020*/ 	.byte	0x00, 0x00, 0x00, 0x00


//--------------------- .nv.info._Z13conv2d_kernelPfS_S_iii --------------------------
	.section	.nv.info._Z13conv2d_kernelPfS_S_iii,"",@"SHT_CUDA_INFO"
	.sectionflags	@""
	.align	4


	//----- nvinfo : EIATTR_CUDA_API_VERSION
	.align		4
        /*0000*/ 	.byte	0x04, 0x37
        /*0002*/ 	.short	(.L_7 - .L_6)
.L_6:
        /*0004*/ 	.word	0x00000082


	//----- nvinfo : EIATTR_KPARAM_INFO
	.align		4
.L_7:
        /*0008*/ 	.byte	0x04, 0x17
        /*000a*/ 	.short	(.L_9 - .L_8)
.L_8:
        /*000c*/ 	.word	0x00000000
        /*0010*/ 	.short	0x0005
        /*0012*/ 	.short	0x0020
        /*0014*/ 	.byte	0x00, 0xf0, 0x11, 0x00


	//----- nvinfo : EIATTR_KPARAM_INFO
	.align		4
.L_9:
        /*0018*/ 	.byte	0x04, 0x17
        /*001a*/ 	.short	(.L_11 - .L_10)
.L_10:
        /*001c*/ 	.word	0x00000000
        /*0020*/ 	.short	0x0004
        /*0022*/ 	.short	0x001c
        /*0024*/ 	.byte	0x00, 0xf0, 0x11, 0x00


	//----- nvinfo : EIATTR_KPARAM_INFO
	.align		4
.L_11:
        /*0028*/ 	.byte	0x04, 0x17
        /*002a*/ 	.short	(.L_13 - .L_12)
.L_12:
        /*002c*/ 	.word	0x00000000
        /*0030*/ 	.short	0x0003
        /*0032*/ 	.short	0x0018
        /*0034*/ 	.byte	0x00, 0xf0, 0x11, 0x00


	//----- nvinfo : EIATTR_KPARAM_INFO
	.align		4
.L_13:
        /*0038*/ 	.byte	0x04, 0x17
        /*003a*/ 	.short	(.L_15 - .L_14)
.L_14:
        /*003c*/ 	.word	0x00000000
        /*0040*/ 	.short	0x0002
        /*0042*/ 	.short	0x0010
        /*0044*/ 	.byte	0x00, 0xf5, 0x21, 0x00


	//----- nvinfo : EIATTR_KPARAM_INFO
	.align		4
.L_15:
        /*0048*/ 	.byte	0x04, 0x17
        /*004a*/ 	.short	(.L_17 - .L_16)
.L_16:
        /*004c*/ 	.word	0x00000000
        /*0050*/ 	.short	0x0001
        /*0052*/ 	.short	0x0008
        /*0054*/ 	.byte	0x00, 0xf5, 0x21, 0x00


	//----- nvinfo : EIATTR_KPARAM_INFO
	.align		4
.L_17:
        /*0058*/ 	.byte	0x04, 0x17
        /*005a*/ 	.short	(.L_19 - .L_18)
.L_18:
        /*005c*/ 	.word	0x00000000
        /*0060*/ 	.short	0x0000
        /*0062*/ 	.short	0x0000
        /*0064*/ 	.byte	0x00, 0xf5, 0x21, 0x00


	//----- nvinfo : EIATTR_SPARSE_MMA_MASK
	.align		4
.L_19:
        /*0068*/ 	.byte	0x03, 0x50
        /*006a*/ 	.short	0x0000


	//----- nvinfo : EIATTR_MAXREG_COUNT
	.align		4
        /*006c*/ 	.byte	0x03, 0x1b
        /*006e*/ 	.short	0x00ff


	//----- nvinfo : EIATTR_MERCURY_ISA_VERSION
	.align		4
        /*0070*/ 	.byte	0x03, 0x5f
        /*0072*/ 	.short	0x0101


	//----- nvinfo : EIATTR_VRC_CTA_INIT_COUNT
	.align		4
        /*0074*/ 	.byte	0x02, 0x4a
	.zero		1
	.zero		1


	//----- nvinfo : EIATTR_EXIT_INSTR_OFFSETS
	.align		4
        /*0078*/ 	.byte	0x04, 0x1c
        /*007a*/ 	.short	(.L_21 - .L_20)


	//   ....[0]....
.L_20:
        /*007c*/ 	.word	0x000000c0


	//   ....[1]....
        /*0080*/ 	.word	0x00000d20


	//----- nvinfo : EIATTR_CRS_STACK_SIZE
	.align		4
.L_21:
        /*0084*/ 	.byte	0x04, 0x1e
        /*0086*/ 	.short	(.L_23 - .L_22)
.L_22:
        /*0088*/ 	.word	0x00000000


	//----- nvinfo : EIATTR_CBANK_PARAM_SIZE
	.align		4
.L_23:
        /*008c*/ 	.byte	0x03, 0x19
        /*008e*/ 	.short	0x0024


	//----- nvinfo : EIATTR_PARAM_CBANK
	.align		4
        /*0090*/ 	.byte	0x04, 0x0a
        /*0092*/ 	.short	(.L_25 - .L_24)
	.align		4
.L_24:
        /*0094*/ 	.word	index@(.nv.constant0._Z13conv2d_kernelPfS_S_iii)
        /*0098*/ 	.short	0x0380
        /*009a*/ 	.short	0x0024


	//----- nvinfo : EIATTR_SW_WAR
	.align		4
.L_25:
        /*009c*/ 	.byte	0x04, 0x36
        /*009e*/ 	.short	(.L_27 - .L_26)
.L_26:
        /*00a0*/ 	.word	0x00000008
.L_27:


//--------------------- .nv.callgraph             --------------------------
	.section	.nv.callgraph,"",@"SHT_CUDA_CALLGRAPH"
	.align	4
	.sectionentsize	8
	.align		4
        /*0000*/ 	.word	0x00000000
	.align		4
        /*0004*/ 	.word	0xffffffff
	.align		4
        /*0008*/ 	.word	0x00000000
	.align		4
        /*000c*/ 	.word	0xfffffffe
	.align		4
        /*0010*/ 	.word	0x00000000
	.align		4
        /*0014*/ 	.word	0xfffffffd
	.align		4
        /*0018*/ 	.word	0x00000000
	.align		4
        /*001c*/ 	.word	0xfffffffc


//--------------------- .text._Z13conv2d_kernelPfS_S_iii --------------------------
	.section	.text._Z13conv2d_kernelPfS_S_iii,"ax",@progbits
	.align	128
        .global         _Z13conv2d_kernelPfS_S_iii
        .type           _Z13conv2d_kernelPfS_S_iii,@function
        .size           _Z13conv2d_kernelPfS_S_iii,(.L_x_9 - _Z13conv2d_kernelPfS_S_iii)
        .other          _Z13conv2d_kernelPfS_S_iii,@"STO_CUDA_ENTRY STV_DEFAULT"
_Z13conv2d_kernelPfS_S_iii:
.text._Z13conv2d_kernelPfS_S_iii:
[----:B------:R-:W-:Y:S01]  /*0000*/  LDC R1, c[0x0][0x37c] ;  /* 0x0000df00ff017b82 */ /* 0x000fe20000000800 */
[----:B------:R-:W0:Y:S07]  /*0010*/  S2R R3, SR_TID.X ;  /* 0x0000000000037919 */ /* 0x000e2e0000002100 */
[----:B------:R-:W1:Y:S01]  /*0020*/  LDC R11, c[0x0][0x364] ;  /* 0x0000d900ff0b7b82 */ /* 0x000e620000000800 */
[----:B------:R-:W2:Y:S01]  /*0030*/  LDCU.64 UR6, c[0x0][0x398] ;  /* 0x00007300ff0677ac */ /* 0x000ea20008000a00 */
[----:B------:R-:W1:Y:S06]  /*0040*/  S2R R0, SR_TID.Y ;  /* 0x0000000000007919 */ /* 0x000e6c0000002200 */
[----:B------:R-:W0:Y:S08]  /*0050*/  S2UR UR5, SR_CTAID.X ;  /* 0x00000000000579c3 */ /* 0x000e300000002500 */
[----:B------:R-:W0:Y:S08]  /*0060*/  LDC R10, c[0x0][0x360] ;  /* 0x0000d800ff0a7b82 */ /* 0x000e300000000800 */
[----:B------:R-:W1:Y:S01]  /*0070*/  S2UR UR4, SR_CTAID.Y ;  /* 0x00000000000479c3 */ /* 0x000e620000002600 */
[----:B0-----:R-:W-:-:S05]  /*0080*/  IMAD R10, R10, UR5, R3 ;  /* 0x000000050a0a7c24 */ /* 0x001fca000f8e0203 */
[----:B--2---:R-:W-:Y:S01]  /*0090*/  ISETP.GE.AND P0, PT, R10, UR7, PT ;  /* 0x000000070a007c0c */ /* 0x004fe2000bf06270 */
[----:B-1----:R-:W-:-:S05]  /*00a0*/  IMAD R11, R11, UR4, R0 ;  /* 0x000000040b0b7c24 */ /* 0x002fca000f8e0200 */
[----:B------:R-:W-:-:S13]  /*00b0*/  ISETP.GE.OR P0, PT, R11, UR6, P0 ;  /* 0x000000060b007c0c */ /* 0x000fda0008706670 */
[----:B------:R-:W-:Y:S05]  /*00c0*/  @P0 EXIT ;  /* 0x000000000000094d */ /* 0x000fea0003800000 */
[----:B------:R-:W0:Y:S01]  /*00d0*/  LDC R13, c[0x0][0x3a0] ;  /* 0x0000e800ff0d7b82 */ /* 0x000e220000000800 */
[----:B------:R-:W1:Y:S01]  /*00e0*/  LDCU.64 UR6, c[0x0][0x358] ;  /* 0x00006b00ff0677ac */ /* 0x000e620008000a00 */
[----:B------:R-:W-:Y:S01]  /*00f0*/  IMAD.MOV.U32 R0, RZ, RZ, RZ ;  /* 0x000000ffff007224 */ /* 0x000fe200078e00ff */
[C---:B0-----:R-:W-:Y:S02]  /*0100*/  ISETP.GE.AND P0, PT, R13.reuse, -0x1, PT ;  /* 0xffffffff0d00780c */ /* 0x041fe40003f06270 */
[----:B------:R-:W-:-:S11]  /*0110*/  LEA.HI R13, R13, R13, RZ, 0x1 ;  /* 0x0000000d0d0d7211 */ /* 0x000fd600078f08ff */
[----:B-1----:R-:W-:Y:S05]  /*0120*/  @!P0 BRA `(.L_x_0) ;  /* 0x0000000800e88947 */ /* 0x002fea0003800000 */
[----:B------:R-:W-:Y:S01]  /*0130*/  SHF.R.S32.HI R13, RZ, 0x1, R13 ;  /* 0x00000001ff0d7819 */ /* 0x000fe2000001140d */
[----:B------:R-:W-:-:S03]  /*0140*/  IMAD.MOV.U32 R0, RZ, RZ, RZ ;  /* 0x000000ffff007224 */ /* 0x000fc600078e00ff */
[----:B------:R-:W-:Y:S01]  /*0150*/  IABS R12, R13 ;  /* 0x0000000d000c7213 */ /* 0x000fe20000000000 */
[----:B------:R-:W-:-:S04]  /*0160*/  IMAD.MOV R14, RZ, RZ, -R13 ;  /* 0x000000ffff0e7224 */ /* 0x000fc800078e0a0d */
[----:B------:R-:W-:Y:S02]  /*0170*/  IMAD.IADD R12, R13, 0x1, R12 ;  /* 0x000000010d0c7824 */ /* 0x000fe400078e020c */
[----:B------:R-:W-:Y:S02]  /*0180*/  IMAD.MOV.U32 R16, RZ, RZ, R14 ;  /* 0x000000ffff107224 */ /* 0x000fe400078e000e */
[----:B------:R-:W-:-:S05]  /*0190*/  VIADD R15, R12, 0x1 ;  /* 0x000000010c0f7836 */ /* 0x000fca0000000000 */
[----:B------:R-:W-:-:S07]  /*01a0*/  LOP3.LUT R15, R15, 0x7, RZ, 0xc0, !PT ;  /* 0x000000070f0f7812 */ /* 0x000fce00078ec0ff */
.L_x_7:
[----:B------:R-:W0:Y:S01]  /*01b0*/  LDCU UR4, c[0x0][0x398] ;  /* 0x00007300ff0477ac */ /* 0x000e220008000800 */
[----:B------:R-:W-:Y:S01]  /*01c0*/  ISETP.GE.U32.AND P1, PT, R12, 0x7, PT ;  /* 0x000000070c00780c */ /* 0x000fe20003f26070 */
[--C-:B------:R-:W-:Y:S01]  /*01d0*/  IMAD.IADD R17, R11, 0x1, R16.reuse ;  /* 0x000000010b117824 */ /* 0x100fe200078e0210 */
[----:B------:R-:W-:Y:S01]  /*01e0*/  IABS R3, R13 ;  /* 0x0000000d00037213 */ /* 0x000fe20000000000 */
[----:B------:R-:W1:Y:S01]  /*01f0*/  LDCU UR5, c[0x0][0x3a0] ;  /* 0x00007400ff0577ac */ /* 0x000e620008000800 */
[----:B------:R-:W-:Y:S01]  /*0200*/  IMAD.IADD R2, R13, 0x1, R16 ;  /* 0x000000010d027824 */ /* 0x000fe200078e0210 */
[----:B------:R-:W-:Y:S02]  /*0210*/  MOV R7, R14 ;  /* 0x0000000e00077202 */ /* 0x000fe40000000f00 */
[C---:B------:R-:W-:Y:S01]  /*0220*/  ISETP.NE.AND P5, PT, R16.reuse, R3, PT ;  /* 0x000000031000720c */ /* 0x040fe20003fa5270 */
[----:B------:R-:W-:Y:S01]  /*0230*/  VIADD R16, R16, 0x1 ;  /* 0x0000000110107836 */ /* 0x000fe20000000000 */
[----:B0-----:R-:W-:Y:S01]  /*0240*/  ISETP.GE.AND P0, PT, R17, UR4, PT ;  /* 0x0000000411007c0c */ /* 0x001fe2000bf06270 */
[----:B-1----:R-:W-:-:S03]  /*0250*/  IMAD R19, R2, UR5, RZ ;  /* 0x0000000502137c24 */ /* 0x002fc6000f8e02ff */
[----:B------:R-:W-:Y:S01]  /*0260*/  ISETP.GT.AND P0, PT, R17, -0x1, !P0 ;  /* 0xffffffff1100780c */ /* 0x000fe20004704270 */
[----:B------:R-:W-:Y:S01]  /*0270*/  IMAD.IADD R18, R13, 0x1, R19 ;  /* 0x000000010d127824 */ /* 0x000fe200078e0213 */
[----:B------:R-:W-:Y:S11]  /*0280*/  @!P1 BRA `(.L_x_1) ;  /* 0x00000004002c9947 */ /* 0x000ff60003800000 */
[----:B------:R-:W0:Y:S01]  /*0290*/  LDC.64 R4, c[0x0][0x380] ;  /* 0x0000e000ff047b82 */ /* 0x000e220000000a00 */
[----:B------:R-:W1:Y:S01]  /*02a0*/  LDCU UR5, c[0x0][0x39c] ;  /* 0x00007380ff0577ac */ /* 0x000e620008000800 */
[----:B------:R-:W-:Y:S01]  /*02b0*/  VIADD R23, R12, 0x1 ;  /* 0x000000010c177836 */ /* 0x000fe20000000000 */
[----:B------:R-:W-:Y:S01]  /*02c0*/  IADD3 R22, PT, PT, -R13, 0x3, RZ ;  /* 0x000000030d167810 */ /* 0x000fe20007ffe1ff */
[----:B------:R-:W-:Y:S01]  /*02d0*/  IMAD.IADD R20, R10, 0x1, -R13 ;  /* 0x000000010a147824 */ /* 0x000fe200078e0a0d */
[----:B------:R-:W2:Y:S02]  /*02e0*/  LDCU UR4, c[0x0][0x398] ;  /* 0x00007300ff0477ac */ /* 0x000ea40008000800 */
[----:B------:R-:W-:Y:S01]  /*02f0*/  LOP3.LUT R23, R23, 0xfffffff8, RZ, 0xc0, !PT ;  /* 0xfffffff817177812 */ /* 0x000fe200078ec0ff */
[----:B------:R-:W3:Y:S04]  /*0300*/  LDC.64 R2, c[0x0][0x388] ;  /* 0x0000e200ff027b82 */ /* 0x000ee80000000a00 */
[----:B------:R-:W-:-:S02]  /*0310*/  IMAD.MOV R23, RZ, RZ, -R23 ;  /* 0x000000ffff177224 */ /* 0x000fc400078e0a17 */
[----:B-1----:R-:W-:-:S07]  /*0320*/  IMAD R21, R17, UR5, R20 ;  /* 0x0000000511157c24 */ /* 0x002fce000f8e0214 */
.L_x_2:
[----:B--2---:R-:W-:Y:S01]  /*0330*/  ISETP.GE.AND P1, PT, R20, UR4, PT ;  /* 0x0000000414007c0c */ /* 0x004fe2000bf26270 */
[----:B0-----:R-:W-:-:S03]  /*0340*/  IMAD.WIDE R6, R21, 0x4, R4 ;  /* 0x0000000415067825 */ /* 0x001fc600078e0204 */
[----:B------:R-:W-:Y:S01]  /*0350*/  ISETP.GT.AND P1, PT, R20, -0x1, !P1 ;  /* 0xffffffff1400780c */ /* 0x000fe20004f24270 */
[----:B---3--:R-:W-:-:S03]  /*0360*/  IMAD.WIDE R8, R19, 0x4, R2 ;  /* 0x0000000413087825 */ /* 0x008fc600078e0202 */
[----:B------:R-:W-:-:S13]  /*0370*/  PLOP3.LUT P1, PT, P0, P1, PT, 0x80, 0x8 ;  /* 0x000000000008781c */ /* 0x000fda0000723070 */
[----:B------:R-:W2:Y:S04]  /*0380*/  @P1 LDG.E R25, desc[UR6][R6.64] ;  /* 0x0000000606191981 */ /* 0x000ea8000c1e1900 */
[----:B------:R-:W2:Y:S01]  /*0390*/  @P1 LDG.E R24, desc[UR6][R8.64] ;  /* 0x0000000608181981 */ /* 0x000ea2000c1e1900 */
[----:B------:R-:W-:-:S05]  /*03a0*/  VIADD R26, R20, 0x1 ;  /* 0x00000001141a7836 */ /* 0x000fca0000000000 */
[----:B------:R-:W-:-:S04]  /*03b0*/  ISETP.GE.AND P2, PT, R26, UR4, PT ;  /* 0x000000041a007c0c */ /* 0x000fc8000bf46270 */
[----:B------:R-:W-:Y:S02]  /*03c0*/  ISETP.GT.AND P2, PT, R26, -0x1, !P2 ;  /* 0xffffffff1a00780c */ /* 0x000fe40005744270 */
[----:B------:R-:W-:Y:S02]  /*03d0*/  IADD3 R26, PT, PT, R20, 0x2, RZ ;  /* 0x00000002141a7810 */ /* 0x000fe40007ffe0ff */
[----:B------:R-:W-:Y:S01]  /*03e0*/  PLOP3.LUT P2, PT, P0, P2, PT, 0x80, 0x8 ;  /* 0x000000000008781c */ /* 0x000fe20000745070 */
[----:B--2---:R-:W-:-:S12]  /*03f0*/  @P1 FFMA R0, R25, R24, R0 ;  /* 0x0000001819001223 */ /* 0x004fd80000000000 */
[----:B------:R-:W2:Y:S04]  /*0400*/  @P2 LDG.E R25, desc[UR6][R6.64+0x4] ;  /* 0x0000040606192981 */ /* 0x000ea8000c1e1900 */
[----:B------:R-:W2:Y:S01]  /*0410*/  @P2 LDG.E R24, desc[UR6][R8.64+0x4] ;  /* 0x0000040608182981 */ /* 0x000ea2000c1e1900 */
[----:B------:R-:W-:-:S04]  /*0420*/  ISETP.GE.AND P1, PT, R26, UR4, PT ;  /* 0x000000041a007c0c */ /* 0x000fc8000bf26270 */
[----:B------:R-:W-:-:S04]  /*0430*/  ISETP.GT.AND P1, PT, R26, -0x1, !P1 ;  /* 0xffffffff1a00780c */ /* 0x000fc80004f24270 */
[----:B------:R-:W-:-:S13]  /*0440*/  PLOP3.LUT P1, PT, P0, P1, PT, 0x80, 0x8 ;  /* 0x000000000008781c */ /* 0x000fda0000723070 */
[----:B------:R-:W3:Y:S04]  /*0450*/  @P1 LDG.E R27, desc[UR6][R6.64+0x8] ;  /* 0x00000806061b1981 */ /* 0x000ee8000c1e1900 */
[----:B------:R-:W3:Y:S01]  /*0460*/  @P1 LDG.E R26, desc[UR6][R8.64+0x8] ;  /* 0x00000806081a1981 */ /* 0x000ee2000c1e1900 */
[----:B--2---:R-:W-:Y:S01]  /*0470*/  @P2 FFMA R0, R25, R24, R0 ;  /* 0x0000001819002223 */ /* 0x004fe20000000000 */
[----:B------:R-:W-:-:S05]  /*0480*/  VIADD R24, R20, 0x3 ;  /* 0x0000000314187836 */ /* 0x000fca0000000000 */
[----:B------:R-:W-:-:S04]  /*0490*/  ISETP.GE.AND P2, PT, R24, UR4, PT ;  /* 0x0000000418007c0c */ /* 0x000fc8000bf46270 */
[----:B------:R-:W-:-:S04]  /*04a0*/  ISETP.GT.AND P2, PT, R24, -0x1, !P2 ;  /* 0xffffffff1800780c */ /* 0x000fc80005744270 */
[----:B------:R-:W-:Y:S01]  /*04b0*/  PLOP3.LUT P2, PT, P0, P2, PT, 0x80, 0x8 ;  /* 0x000000000008781c */ /* 0x000fe20000745070 */
[----:B---3--:R-:W-:-:S12]  /*04c0*/  @P1 FFMA R0, R27, R26, R0 ;  /* 0x0000001a1b001223 */ /* 0x008fd80000000000 */
[----:B------:R-:W2:Y:S04]  /*04d0*/  @P2 LDG.E R27, desc[UR6][R6.64+0xc] ;  /* 0x00000c06061b2981 */ /* 0x000ea8000c1e1900 */
[----:B------:R-:W2:Y:S01]  /*04e0*/  @P2 LDG.E R26, desc[UR6][R8.64+0xc] ;  /* 0x00000c06081a2981 */ /* 0x000ea2000c1e1900 */
[----:B------:R-:W-:-:S05]  /*04f0*/  VIADD R24, R20, 0x4 ;  /* 0x0000000414187836 */ /* 0x000fca0000000000 */
        /* <DEDUP_REMOVED lines=8> */
[----:B------:R-:W-:Y:S01]  /*0580*/  ISETP.GT.AND P3, PT, R26, -0x1, !P3 ;  /* 0xffffffff1a00780c */ /* 0x000fe20005f64270 */
[----:B------:R-:W-:-:S03]  /*0590*/  VIADD R26, R20, 0x6 ;  /* 0x00000006141a7836 */ /* 0x000fc60000000000 */
[----:B------:R-:W-:Y:S02]  /*05a0*/  PLOP3.LUT P3, PT, P0, P3, PT, 0x80, 0x8 ;  /* 0x000000000008781c */ /* 0x000fe40000767070 */
[----:B------:R-:W-:-:S04]  /*05b0*/  ISETP.GE.AND P4, PT, R26, UR4, PT ;  /* 0x000000041a007c0c */ /* 0x000fc8000bf86270 */
[----:B------:R-:W-:Y:S01]  /*05c0*/  ISETP.GT.AND P4, PT, R26, -0x1, !P4 ;  /* 0xffffffff1a00780c */ /* 0x000fe20006784270 */
[----:B------:R-:W-:-:S03]  /*05d0*/  VIADD R26, R20, 0x7 ;  /* 0x00000007141a7836 */ /* 0x000fc60000000000 */
[----:B------:R-:W-:Y:S02]  /*05e0*/  PLOP3.LUT P4, PT, P0, P4, PT, 0x80, 0x8 ;  /* 0x000000000008781c */ /* 0x000fe40000789070 */
[----:B------:R-:W-:-:S04]  /*05f0*/  ISETP.GE.AND P2, PT, R26, UR4, PT ;  /* 0x000000041a007c0c */ /* 0x000fc8000bf46270 */
[----:B------:R-:W-:Y:S01]  /*0600*/  ISETP.GT.AND P2, PT, R26, -0x1, !P2 ;  /* 0xffffffff1a00780c */ /* 0x000fe20005744270 */
[----:B---3--:R-:W-:Y:S02]  /*0610*/  @P1 FFMA R0, R25, R24, R0 ;  /* 0x0000001819001223 */ /* 0x008fe40000000000 */
[----:B------:R-:W2:Y:S01]  /*0620*/  @P3 LDG.E R25, desc[UR6][R6.64+0x14] ;  /* 0x0000140606193981 */ /* 0x000ea2000c1e1900 */
[----:B------:R-:W-:-:S03]  /*0630*/  PLOP3.LUT P2, PT, P0, P2, PT, 0x80, 0x8 ;  /* 0x000000000008781c */ /* 0x000fc60000745070 */
[----:B------:R-:W2:Y:S04]  /*0640*/  @P3 LDG.E R24, desc[UR6][R8.64+0x14] ;  /* 0x0000140608183981 */ /* 0x000ea8000c1e1900 */
[----:B------:R-:W3:Y:S04]  /*0650*/  @P4 LDG.E R27, desc[UR6][R6.64+0x18] ;  /* 0x00001806061b4981 */ /* 0x000ee8000c1e1900 */
[----:B------:R-:W3:Y:S04]  /*0660*/  @P4 LDG.E R26, desc[UR6][R8.64+0x18] ;  /* 0x00001806081a4981 */ /* 0x000ee8000c1e1900 */
[----:B------:R-:W4:Y:S04]  /*0670*/  @P2 LDG.E R29, desc[UR6][R6.64+0x1c] ;  /* 0x00001c06061d2981 */ /* 0x000f28000c1e1900 */
[----:B------:R-:W4:Y:S01]  /*0680*/  @P2 LDG.E R28, desc[UR6][R8.64+0x1c] ;  /* 0x00001c06081c2981 */ /* 0x000f22000c1e1900 */
[----:B------:R-:W-:-:S05]  /*0690*/  VIADD R23, R23, 0x8 ;  /* 0x0000000817177836 */ /* 0x000fca0000000000 */
[----:B------:R-:W-:Y:S01]  /*06a0*/  ISETP.NE.AND P1, PT, R23, RZ, PT ;  /* 0x000000ff1700720c */ /* 0x000fe20003f25270 */
[----:B------:R-:W-:Y:S01]  /*06b0*/  VIADD R21, R21, 0x8 ;  /* 0x0000000815157836 */ /* 0x000fe20000000000 */
[----:B------:R-:W-:Y:S01]  /*06c0*/  IADD3 R22, PT, PT, R22, 0x8, RZ ;  /* 0x0000000816167810 */ /* 0x000fe20007ffe0ff */
[----:B------:R-:W-:Y:S02]  /*06d0*/  VIADD R19, R19, 0x8 ;  /* 0x0000000813137836 */ /* 0x000fe40000000000 */
[----:B------:R-:W-:Y:S02]  /*06e0*/  VIADD R20, R20, 0x8 ;  /* 0x0000000814147836 */ /* 0x000fe40000000000 */
[----:B--2---:R-:W-:-:S04]  /*06f0*/  @P3 FFMA R0, R25, R24, R0 ;  /* 0x0000001819003223 */ /* 0x004fc80000000000 */
[----:B---3--:R-:W-:-:S04]  /*0700*/  @P4 FFMA R0, R27, R26, R0 ;  /* 0x0000001a1b004223 */ /* 0x008fc80000000000 */
[----:B----4-:R-:W-:Y:S01]  /*0710*/  @P2 FFMA R0, R29, R28, R0 ;  /* 0x0000001c1d002223 */ /* 0x010fe20000000000 */
[----:B------:R-:W-:Y:S06]  /*0720*/  @P1 BRA `(.L_x_2) ;  /* 0xfffffffc00001947 */ /* 0x000fec000383ffff */
[----:B------:R-:W-:-:S07]  /*0730*/  VIADD R7, R22, 0xfffffffd ;  /* 0xfffffffd16077836 */ /* 0x000fce0000000000 */
.L_x_1:
[----:B------:R-:W-:-:S13]  /*0740*/  ISETP.NE.AND P1, PT, R15, RZ, PT ;  /* 0x000000ff0f00720c */ /* 0x000fda0003f25270 */
[----:B------:R-:W-:Y:S05]  /*0750*/  @!P1 BRA `(.L_x_3) ;  /* 0x0000000400589947 */ /* 0x000fea0003800000 */
[----:B------:R-:W-:Y:S02]  /*0760*/  VIADD R2, R15, 0xffffffff ;  /* 0xffffffff0f027836 */ /* 0x000fe40000000000 */
[----:B------:R-:W-:-:S03]  /*0770*/  VIADD R6, R12, 0x1 ;  /* 0x000000010c067836 */ /* 0x000fc60000000000 */
[----:B------:R-:W-:Y:S02]  /*0780*/  ISETP.GE.U32.AND P1, PT, R2, 0x3, PT ;  /* 0x000000030200780c */ /* 0x000fe40003f26070 */
[----:B------:R-:W-:-:S11]  /*0790*/  LOP3.LUT P6, R6, R6, 0x3, RZ, 0xc0, !PT ;  /* 0x0000000306067812 */ /* 0x000fd600078cc0ff */
[----:B------:R-:W-:Y:S05]  /*07a0*/  @!P1 BRA `(.L_x_4) ;  /* 0x0000000000909947 */ /* 0x000fea0003800000 */
[----:B------:R-:W0:Y:S01]  /*07b0*/  LDC.64 R4, c[0x0][0x380] ;  /* 0x0000e000ff047b82 */ /* 0x000e220000000a00 */
[----:B------:R-:W1:Y:S01]  /*07c0*/  LDCU UR5, c[0x0][0x39c] ;  /* 0x00007380ff0577ac */ /* 0x000e620008000800 */
[----:B------:R-:W-:-:S04]  /*07d0*/  IADD3 R8, PT, PT, R10, R7, RZ ;  /* 0x000000070a087210 */ /* 0x000fc80007ffe0ff */
[C---:B------:R-:W-:Y:S01]  /*07e0*/  ISETP.GE.AND P1, PT, R8.reuse, UR4, PT ;  /* 0x0000000408007c0c */ /* 0x040fe2000bf26270 */
[C---:B------:R-:W-:Y:S01]  /*07f0*/  VIADD R9, R8.reuse, 0x1 ;  /* 0x0000000108097836 */ /* 0x040fe20000000000 */
[----:B------:R-:W2:Y:S01]  /*0800*/  LDC.64 R2, c[0x0][0x388] ;  /* 0x0000e200ff027b82 */ /* 0x000ea20000000a00 */
[C---:B------:R-:W-:Y:S01]  /*0810*/  VIADD R19, R8.reuse, 0x2 ;  /* 0x0000000208137836 */ /* 0x040fe20000000000 */
[C---:B------:R-:W-:Y:S01]  /*0820*/  ISETP.GT.AND P1, PT, R8.reuse, -0x1, !P1 ;  /* 0xffffffff0800780c */ /* 0x040fe20004f24270 */
[----:B------:R-:W-:Y:S01]  /*0830*/  VIADD R20, R8, 0x3 ;  /* 0x0000000308147836 */ /* 0x000fe20000000000 */
[----:B------:R-:W-:Y:S02]  /*0840*/  ISETP.GE.AND P2, PT, R9, UR4, PT ;  /* 0x0000000409007c0c */ /* 0x000fe4000bf46270 */
[----:B------:R-:W-:Y:S02]  /*0850*/  ISETP.GE.AND P3, PT, R19, UR4, PT ;  /* 0x0000000413007c0c */ /* 0x000fe4000bf66270 */
[----:B------:R-:W-:-:S02]  /*0860*/  ISETP.GT.AND P2, PT, R9, -0x1, !P2 ;  /* 0xffffffff0900780c */ /* 0x000fc40005744270 */
[----:B------:R-:W-:Y:S01]  /*0870*/  PLOP3.LUT P1, PT, P0, P1, PT, 0x80, 0x8 ;  /* 0x000000000008781c */ /* 0x000fe20000723070 */
[----:B-1----:R-:W-:Y:S01]  /*0880*/  IMAD R9, R17, UR5, R8 ;  /* 0x0000000511097c24 */ /* 0x002fe2000f8e0208 */
[----:B------:R-:W-:Y:S01]  /*0890*/  ISETP.GT.AND P3, PT, R19, -0x1, !P3 ;  /* 0xffffffff1300780c */ /* 0x000fe20005f64270 */
[----:B------:R-:W-:Y:S01]  /*08a0*/  IMAD.IADD R19, R18, 0x1, R7 ;  /* 0x0000000112137824 */ /* 0x000fe200078e0207 */
[C---:B------:R-:W-:Y:S02]  /*08b0*/  ISETP.GE.AND P4, PT, R20.reuse, UR4, PT ;  /* 0x0000000414007c0c */ /* 0x040fe4000bf86270 */
[----:B------:R-:W-:Y:S01]  /*08c0*/  PLOP3.LUT P2, PT, P0, P2, PT, 0x80, 0x8 ;  /* 0x000000000008781c */ /* 0x000fe20000745070 */
[----:B0-----:R-:W-:Y:S01]  /*08d0*/  IMAD.WIDE R4, R9, 0x4, R4 ;  /* 0x0000000409047825 */ /* 0x001fe200078e0204 */
[----:B------:R-:W-:Y:S02]  /*08e0*/  ISETP.GT.AND P4, PT, R20, -0x1, !P4 ;  /* 0xffffffff1400780c */ /* 0x000fe40006784270 */
[----:B------:R-:W-:-:S02]  /*08f0*/  PLOP3.LUT P3, PT, P0, P3, PT, 0x80, 0x8 ;  /* 0x000000000008781c */ /* 0x000fc40000767070 */
[----:B------:R-:W-:Y:S01]  /*0900*/  PLOP3.LUT P4, PT, P0, P4, PT, 0x80, 0x8 ;  /* 0x000000000008781c */ /* 0x000fe20000789070 */
[----:B------:R-:W3:Y:S01]  /*0910*/  @P1 LDG.E R9, desc[UR6][R4.64] ;  /* 0x0000000604091981 */ /* 0x000ee2000c1e1900 */
[----:B--2---:R-:W-:-:S05]  /*0920*/  IMAD.WIDE R2, R19, 0x4, R2 ;  /* 0x0000000413027825 */ /* 0x004fca00078e0202 */
[----:B------:R-:W3:Y:S04]  /*0930*/  @P1 LDG.E R8, desc[UR6][R2.64] ;  /* 0x0000000602081981 */ /* 0x000ee8000c1e1900 */
[----:B------:R-:W2:Y:S04]  /*0940*/  @P2 LDG.E R19, desc[UR6][R4.64+0x4] ;  /* 0x0000040604132981 */ /* 0x000ea8000c1e1900 */
[----:B------:R-:W2:Y:S04]  /*0950*/  @P2 LDG.E R20, desc[UR6][R2.64+0x4] ;  /* 0x0000040602142981 */ /* 0x000ea8000c1e1900 */
[----:B------:R-:W4:Y:S04]  /*0960*/  @P3 LDG.E R21, desc[UR6][R4.64+0x8] ;  /* 0x0000080604153981 */ /* 0x000f28000c1e1900 */
[----:B------:R-:W4:Y:S04]  /*0970*/  @P3 LDG.E R22, desc[UR6][R2.64+0x8] ;  /* 0x0000080602163981 */ /* 0x000f28000c1e1900 */
[----:B------:R-:W5:Y:S04]  /*0980*/  @P4 LDG.E R23, desc[UR6][R4.64+0xc] ;  /* 0x00000c0604174981 */ /* 0x000f68000c1e1900 */
[----:B------:R-:W5:Y:S01]  /*0990*/  @P4 LDG.E R24, desc[UR6][R2.64+0xc] ;  /* 0x00000c0602184981 */ /* 0x000f62000c1e1900 */
[----:B------:R-:W-:-:S02]  /*09a0*/  VIADD R7, R7, 0x4 ;  /* 0x0000000407077836 */ /* 0x000fc40000000000 */
[----:B---3--:R-:W-:-:S04]  /*09b0*/  @P1 FFMA R0, R9, R8, R0 ;  /* 0x0000000809001223 */ /* 0x008fc80000000000 */
[----:B--2---:R-:W-:-:S04]  /*09c0*/  @P2 FFMA R0, R19, R20, R0 ;  /* 0x0000001413002223 */ /* 0x004fc80000000000 */
[----:B----4-:R-:W-:-:S04]  /*09d0*/  @P3 FFMA R0, R21, R22, R0 ;  /* 0x0000001615003223 */ /* 0x010fc80000000000 */
[----:B-----5:R-:W-:-:S07]  /*09e0*/  @P4 FFMA R0, R23, R24, R0 ;  /* 0x0000001817004223 */ /* 0x020fce0000000000 */
.L_x_4:
[----:B------:R-:W-:Y:S05]  /*09f0*/  @!P6 BRA `(.L_x_3) ;  /* 0x0000000000b0e947 */ /* 0x000fea0003800000 */
[----:B------:R-:W-:Y:S02]  /*0a00*/  ISETP.NE.AND P1, PT, R6, 0x1, PT ;  /* 0x000000010600780c */ /* 0x000fe40003f25270 */
[----:B------:R-:W-:-:S04]  /*0a10*/  LOP3.LUT R2, R12, 0x1, RZ, 0xc0, !PT ;  /* 0x000000010c027812 */ /* 0x000fc800078ec0ff */
[----:B------:R-:W-:-:S07]  /*0a20*/  ISETP.NE.U32.AND P3, PT, R2, 0x1, PT ;  /* 0x000000010200780c */ /* 0x000fce0003f65070 */
[----:B------:R-:W-:Y:S06]  /*0a30*/  @!P1 BRA `(.L_x_5) ;  /* 0x0000000000589947 */ /* 0x000fec0003800000 */
[----:B------:R-:W0:Y:S01]  /*0a40*/  LDC.64 R4, c[0x0][0x380] ;  /* 0x0000e000ff047b82 */ /* 0x000e220000000a00 */
[----:B------:R-:W1:Y:S01]  /*0a50*/  LDCU UR5, c[0x0][0x39c] ;  /* 0x00007380ff0577ac */ /* 0x000e620008000800 */
[--C-:B------:R-:W-:Y:S02]  /*0a60*/  IMAD.IADD R6, R10, 0x1, R7.reuse ;  /* 0x000000010a067824 */ /* 0x100fe400078e0207 */
[----:B------:R-:W-:-:S03]  /*0a70*/  IMAD.IADD R19, R18, 0x1, R7 ;  /* 0x0000000112137824 */ /* 0x000fc600078e0207 */
[C---:B------:R-:W-:Y:S01]  /*0a80*/  IADD3 R8, PT, PT, R6.reuse, 0x1, RZ ;  /* 0x0000000106087810 */ /* 0x040fe20007ffe0ff */
[----:B------:R-:W2:Y:S01]  /*0a90*/  LDC.64 R2, c[0x0][0x388] ;  /* 0x0000e200ff027b82 */ /* 0x000ea20000000a00 */
[----:B------:R-:W-:Y:S02]  /*0aa0*/  ISETP.GE.AND P1, PT, R6, UR4, PT ;  /* 0x0000000406007c0c */ /* 0x000fe4000bf26270 */
[----:B------:R-:W-:Y:S02]  /*0ab0*/  ISETP.GE.AND P2, PT, R8, UR4, PT ;  /* 0x0000000408007c0c */ /* 0x000fe4000bf46270 */
[----:B------:R-:W-:Y:S02]  /*0ac0*/  ISETP.GT.AND P1, PT, R6, -0x1, !P1 ;  /* 0xffffffff0600780c */ /* 0x000fe40004f24270 */
[----:B------:R-:W-:Y:S02]  /*0ad0*/  ISETP.GT.AND P2, PT, R8, -0x1, !P2 ;  /* 0xffffffff0800780c */ /* 0x000fe40005744270 */
[----:B------:R-:W-:Y:S01]  /*0ae0*/  PLOP3.LUT P1, PT, P0, P1, PT, 0x80, 0x8 ;  /* 0x000000000008781c */ /* 0x000fe20000723070 */
[----:B-1----:R-:W-:Y:S01]  /*0af0*/  IMAD R9, R17, UR5, R6 ;  /* 0x0000000511097c24 */ /* 0x002fe2000f8e0206 */
[----:B------:R-:W-:-:S03]  /*0b00*/  PLOP3.LUT P2, PT, P0, P2, PT, 0x80, 0x8 ;  /* 0x000000000008781c */ /* 0x000fc60000745070 */
[----:B0-----:R-:W-:-:S08]  /*0b10*/  IMAD.WIDE R4, R9, 0x4, R4 ;  /* 0x0000000409047825 */ /* 0x001fd000078e0204 */
[----:B------:R-:W3:Y:S01]  /*0b20*/  @P1 LDG.E R9, desc[UR6][R4.64] ;  /* 0x0000000604091981 */ /* 0x000ee2000c1e1900 */
[----:B--2---:R-:W-:-:S03]  /*0b30*/  IMAD.WIDE R2, R19, 0x4, R2 ;  /* 0x0000000413027825 */ /* 0x004fc600078e0202 */
[----:B------:R-:W2:Y:S04]  /*0b40*/  @P2 LDG.E R19, desc[UR6][R4.64+0x4] ;  /* 0x0000040604132981 */ /* 0x000ea8000c1e1900 */
[----:B------:R-:W3:Y:S04]  /*0b50*/  @P1 LDG.E R6, desc[UR6][R2.64] ;  /* 0x0000000602061981 */ /* 0x000ee8000c1e1900 */
[----:B------:R-:W2:Y:S01]  /*0b60*/  @P2 LDG.E R8, desc[UR6][R2.64+0x4] ;  /* 0x0000040602082981 */ /* 0x000ea2000c1e1900 */
[----:B------:R-:W-:Y:S02]  /*0b70*/  VIADD R7, R7, 0x2 ;  /* 0x0000000207077836 */ /* 0x000fe40000000000 */
[----:B---3--:R-:W-:-:S04]  /*0b80*/  @P1 FFMA R0, R9, R6, R0 ;  /* 0x0000000609001223 */ /* 0x008fc80000000000 */
[----:B--2---:R-:W-:-:S07]  /*0b90*/  @P2 FFMA R0, R19, R8, R0 ;  /* 0x0000000813002223 */ /* 0x004fce0000000000 */
.L_x_5:
[----:B------:R-:W-:Y:S05]  /*0ba0*/  @!P3 BRA `(.L_x_3) ;  /* 0x000000000044b947 */ /* 0x000fea0003800000 */
[----:B------:R-:W-:Y:S01]  /*0bb0*/  IMAD.IADD R6, R10, 0x1, R7 ;  /* 0x000000010a067824 */ /* 0x000fe200078e0207 */
[----:B------:R-:W-:Y:S04]  /*0bc0*/  BSSY.RECONVERGENT B0, `(.L_x_3) ;  /* 0x000000f000007945 */ /* 0x000fe80003800200 */
[----:B------:R-:W-:-:S04]  /*0bd0*/  ISETP.GE.AND P1, PT, R6, UR4, PT ;  /* 0x0000000406007c0c */ /* 0x000fc8000bf26270 */
[----:B------:R-:W-:-:S04]  /*0be0*/  ISETP.GT.AND P1, PT, R6, -0x1, !P1 ;  /* 0xffffffff0600780c */ /* 0x000fc80004f24270 */
[----:B------:R-:W-:-:S13]  /*0bf0*/  PLOP3.LUT P1, PT, P0, P1, PT, 0x80, 0x8 ;  /* 0x000000000008781c */ /* 0x000fda0000723070 */
[----:B------:R-:W-:Y:S05]  /*0c00*/  @!P1 BRA `(.L_x_6) ;  /* 0x0000000000289947 */ /* 0x000fea0003800000 */
[----:B------:R-:W0:Y:S01]  /*0c10*/  LDC.64 R4, c[0x0][0x388] ;  /* 0x0000e200ff047b82 */ /* 0x000e220000000a00 */
[----:B------:R-:W1:Y:S01]  /*0c20*/  LDCU UR4, c[0x0][0x39c] ;  /* 0x00007380ff0477ac */ /* 0x000e620008000800 */
[----:B------:R-:W-:-:S06]  /*0c30*/  IMAD.IADD R7, R18, 0x1, R7 ;  /* 0x0000000112077824 */ /* 0x000fcc00078e0207 */
[----:B------:R-:W2:Y:S01]  /*0c40*/  LDC.64 R2, c[0x0][0x380] ;  /* 0x0000e000ff027b82 */ /* 0x000ea20000000a00 */
[----:B-1----:R-:W-:Y:S02]  /*0c50*/  IMAD R17, R17, UR4, R6 ;  /* 0x0000000411117c24 */ /* 0x002fe4000f8e0206 */
[----:B0-----:R-:W-:-:S06]  /*0c60*/  IMAD.WIDE R4, R7, 0x4, R4 ;  /* 0x0000000407047825 */ /* 0x001fcc00078e0204 */
[----:B------:R-:W3:Y:S01]  /*0c70*/  LDG.E R4, desc[UR6][R4.64] ;  /* 0x0000000604047981 */ /* 0x000ee2000c1e1900 */
[----:B--2---:R-:W-:-:S06]  /*0c80*/  IMAD.WIDE R2, R17, 0x4, R2 ;  /* 0x0000000411027825 */ /* 0x004fcc00078e0202 */
[----:B------:R-:W3:Y:S02]  /*0c90*/  LDG.E R3, desc[UR6][R2.64] ;  /* 0x0000000602037981 */ /* 0x000ee4000c1e1900 */
[----:B---3--:R-:W-:-:S07]  /*0ca0*/  FFMA R0, R3, R4, R0 ;  /* 0x0000000403007223 */ /* 0x008fce0000000000 */
.L_x_6:
[----:B------:R-:W-:Y:S05]  /*0cb0*/  BSYNC.RECONVERGENT B0 ;  /* 0x0000000000007941 */ /* 0x000fea0003800200 */
.L_x_3:
[----:B------:R-:W-:Y:S05]  /*0cc0*/  @P5 BRA `(.L_x_7) ;  /* 0xfffffff400385947 */ /* 0x000fea000383ffff */
.L_x_0:
[----:B------:R-:W0:Y:S01]  /*0cd0*/  LDC.64 R2, c[0x0][0x390] ;  /* 0x0000e400ff027b82 */ /* 0x000e220000000a00 */
[----:B------:R-:W1:Y:S02]  /*0ce0*/  LDCU UR4, c[0x0][0x39c] ;  /* 0x00007380ff0477ac */ /* 0x000e640008000800 */
[----:B-1----:R-:W-:-:S04]  /*0cf0*/  IMAD R11, R11, UR4, R10 ;  /* 0x000000040b0b7c24 */ /* 0x002fc8000f8e020a */
[----:B0-----:R-:W-:-:S05]  /*0d00*/  IMAD.WIDE R2, R11, 0x4, R2 ;  /* 0x000000040b027825 */ /* 0x001fca00078e0202 */
[----:B------:R-:W-:Y:S01]  /*0d10*/  STG.E desc[UR6][R2.64], R0 ;  /* 0x0000000002007986 */ /* 0x000fe2000c101906 */
[----:B------:R-:W-:Y:S05]  /*0d20*/  EXIT ;  /* 0x000000000000794d */ /* 0x000fea0003800000 */
.L_x_8:
[----:B------:R-:W-:-:S00]  /*0d30*/  BRA `(.L_x_8) ;  /* 0xfffffffc00fc7947 */ /* 0x000fc0000383ffff */
[----:B------:R-:W-:-:S00]  /*0d40*/  NOP ;  /* 0x0000000000007918 */ /* 0x000fc00000000000 */
        /* <DEDUP_REMOVED lines=11> */
.L_x_9:


//--------------------- .nv.shared.reserved.0     --------------------------
	.section	.nv.shared.reserved.0,"aw",@nobits
	.weak		__nv_reservedSMEM_offset_0_alias
	.size		__nv_reservedSMEM_offset_0_alias, 0, 64
	.other		__nv_reservedSMEM_offset_0_alias,@"STO_CUDA_RESERVED_SHARED STV_DEFAULT"
__nv_reservedSMEM_offset_0_alias:
	.zero		0
	.zero		64


//--------------------- .nv.constant0._Z13conv2d_kernelPfS_S_iii --------------------------
	.section	.nv.constant0._Z13conv2d_kernelPfS_S_iii,"a",@progbits
	.sectionflags	@""
	.align	4
.nv.constant0._Z13conv2d_kernelPfS_S_iii:
	.zero		932


//--------------------- SYMBOLS --------------------------

	.type		.nv.reservedSmem.offset0,@object
	.size		.nv.reservedSmem.offset0,0x4
